	.headerflags	@"EF_CUDA_TEXMODE_UNIFIED EF_CUDA_64BIT_ADDRESS EF_CUDA_ACCELERATORS EF_CUDA_SM90 EF_CUDA_VIRTUAL_SM(EF_CUDA_SM90)"
	.elftype	@"ET_EXEC"


//--------------------- .nv.info                  --------------------------
	.section	.nv.info,"",@"SHT_CUDA_INFO"
	.align	4


	//----- nvinfo : EIATTR_REGCOUNT
	.align		4
        /*0000*/ 	.byte	0x04, 0x2f
        /*0002*/ 	.short	(.L_3 - .L_2)
	.align		4
.L_2:
        /*0004*/ 	.word	index@(triton_poi_fused__native_batch_norm_legit_no_training_add_convolution_native_batch_norm_backward_relu_57)
        /*0008*/ 	.word	0x0000001c


	//----- nvinfo : EIATTR_MIN_STACK_SIZE
	.align		4
.L_3:
        /*000c*/ 	.byte	0x04, 0x12
        /*000e*/ 	.short	(.L_5 - .L_4)
	.align		4
.L_4:
        /*0010*/ 	.word	index@(triton_poi_fused__native_batch_norm_legit_no_training_add_convolution_native_batch_norm_backward_relu_57)
        /*0014*/ 	.word	0x00000000


	//----- nvinfo : EIATTR_FRAME_SIZE
	.align		4
.L_5:
        /*0018*/ 	.byte	0x04, 0x11
        /*001a*/ 	.short	(.L_7 - .L_6)
	.align		4
.L_6:
        /*001c*/ 	.word	index@(triton_poi_fused__native_batch_norm_legit_no_training_add_convolution_native_batch_norm_backward_relu_57)
        /*0020*/ 	.word	0x00000000


	//----- nvinfo : EIATTR_MIN_STACK_SIZE
	.align		4
.L_7:
        /*0024*/ 	.byte	0x04, 0x12
        /*0026*/ 	.short	(.L_9 - .L_8)
	.align		4
.L_8:
        /*0028*/ 	.word	index@(triton_poi_fused__native_batch_norm_legit_no_training_add_convolution_native_batch_norm_backward_relu_57)
        /*002c*/ 	.word	0x00000000
.L_9:


//--------------------- .nv.info.triton_poi_fused__native_batch_norm_legit_no_training_add_convolution_native_batch_norm_backward_relu_57 --------------------------
	.section	.nv.info.triton_poi_fused__native_batch_norm_legit_no_training_add_convolution_native_batch_norm_backward_relu_57,"",@"SHT_CUDA_INFO"
	.sectionflags	@""
	.align	4


	//----- nvinfo : EIATTR_CUDA_API_VERSION
	.align		4
        /*0000*/ 	.byte	0x04, 0x37
        /*0002*/ 	.short	(.L_11 - .L_10)
.L_10:
        /*0004*/ 	.word	0x0000007c


	//----- nvinfo : EIATTR_KPARAM_INFO
	.align		4
.L_11:
        /*0008*/ 	.byte	0x04, 0x17
        /*000a*/ 	.short	(.L_13 - .L_12)
.L_12:
        /*000c*/ 	.word	0x00000000
        /*0010*/ 	.short	0x000b
        /*0012*/ 	.short	0x0058
        /*0014*/ 	.byte	0x00, 0xf0, 0x11, 0x00


	//----- nvinfo : EIATTR_KPARAM_INFO
	.align		4
.L_13:
        /*0018*/ 	.byte	0x04, 0x17
        /*001a*/ 	.short	(.L_15 - .L_14)
.L_14:
        /*001c*/ 	.word	0x00000000
        /*0020*/ 	.short	0x000a
        /*0022*/ 	.short	0x0050
        /*0024*/ 	.byte	0x00, 0xf4, 0x21, 0x00


	//----- nvinfo : EIATTR_KPARAM_INFO
	.align		4
.L_15:
        /*0028*/ 	.byte	0x04, 0x17
        /*002a*/ 	.short	(.L_17 - .L_16)
.L_16:
        /*002c*/ 	.word	0x00000000
        /*0030*/ 	.short	0x0009
        /*0032*/ 	.short	0x0048
        /*0034*/ 	.byte	0x00, 0xf4, 0x21, 0x00


	//----- nvinfo : EIATTR_KPARAM_INFO
	.align		4
.L_17:
        /*0038*/ 	.byte	0x04, 0x17
        /*003a*/ 	.short	(.L_19 - .L_18)
.L_18:
        /*003c*/ 	.word	0x00000000
        /*0040*/ 	.short	0x0008
        /*0042*/ 	.short	0x0040
        /*0044*/ 	.byte	0x00, 0xf4, 0x21, 0x00


	//----- nvinfo : EIATTR_KPARAM_INFO
	.align		4
.L_19:
        /*0048*/ 	.byte	0x04, 0x17
        /*004a*/ 	.short	(.L_21 - .L_20)
.L_20:
        /*004c*/ 	.word	0x00000000
        /*0050*/ 	.short	0x0007
        /*0052*/ 	.short	0x0038
        /*0054*/ 	.byte	0x00, 0xf4, 0x21, 0x00


	//----- nvinfo : EIATTR_KPARAM_INFO
	.align		4
.L_21:
        /*0058*/ 	.byte	0x04, 0x17
        /*005a*/ 	.short	(.L_23 - .L_22)
.L_22:
        /*005c*/ 	.word	0x00000000
        /*0060*/ 	.short	0x0006
        /*0062*/ 	.short	0x0030
        /*0064*/ 	.byte	0x00, 0xf4, 0x21, 0x00


	//----- nvinfo : EIATTR_KPARAM_INFO
	.align		4
.L_23:
        /*0068*/ 	.byte	0x04, 0x17
        /*006a*/ 	.short	(.L_25 - .L_24)
.L_24:
        /*006c*/ 	.word	0x00000000
        /*0070*/ 	.short	0x0005
        /*0072*/ 	.short	0x0028
        /*0074*/ 	.byte	0x00, 0xf4, 0x21, 0x00


	//----- nvinfo : EIATTR_KPARAM_INFO
	.align		4
.L_25:
        /*0078*/ 	.byte	0x04, 0x17
        /*007a*/ 	.short	(.L_27 - .L_26)
.L_26:
        /*007c*/ 	.word	0x00000000
        /*0080*/ 	.short	0x0004
        /*0082*/ 	.short	0x0020
        /*0084*/ 	.byte	0x00, 0xf4, 0x21, 0x00


	//----- nvinfo : EIATTR_KPARAM_INFO
	.align		4
.L_27:
        /*0088*/ 	.byte	0x04, 0x17
        /*008a*/ 	.short	(.L_29 - .L_28)
.L_28:
        /*008c*/ 	.word	0x00000000
        /*0090*/ 	.short	0x0003
        /*0092*/ 	.short	0x0018
        /*0094*/ 	.byte	0x00, 0xf4, 0x21, 0x00


	//----- nvinfo : EIATTR_KPARAM_INFO
	.align		4
.L_29:
        /*0098*/ 	.byte	0x04, 0x17
        /*009a*/ 	.short	(.L_31 - .L_30)
.L_30:
        /*009c*/ 	.word	0x00000000
        /*00a0*/ 	.short	0x0002
        /*00a2*/ 	.short	0x0010
        /*00a4*/ 	.byte	0x00, 0xf4, 0x21, 0x00


	//----- nvinfo : EIATTR_KPARAM_INFO
	.align		4
.L_31:
        /*00a8*/ 	.byte	0x04, 0x17
        /*00aa*/ 	.short	(.L_33 - .L_32)
.L_32:
        /*00ac*/ 	.word	0x00000000
        /*00b0*/ 	.short	0x0001
        /*00b2*/ 	.short	0x0008
        /*00b4*/ 	.byte	0x00, 0xf4, 0x21, 0x00


	//----- nvinfo : EIATTR_KPARAM_INFO
	.align		4
.L_33:
        /*00b8*/ 	.byte	0x04, 0x17
        /*00ba*/ 	.short	(.L_35 - .L_34)
.L_34:
        /*00bc*/ 	.word	0x00000000
        /*00c0*/ 	.short	0x0000
        /*00c2*/ 	.short	0x0000
        /*00c4*/ 	.byte	0x00, 0xf4, 0x21, 0x00


	//----- nvinfo : EIATTR_SPARSE_MMA_MASK
	.align		4
.L_35:
        /*00c8*/ 	.byte	0x03, 0x50
        /*00ca*/ 	.short	0x0000


	//----- nvinfo : EIATTR_MAXREG_COUNT
	.align		4
        /*00cc*/ 	.byte	0x03, 0x1b
        /*00ce*/ 	.short	0x00ff


	//----- nvinfo : EIATTR_EXIT_INSTR_OFFSETS
	.align		4
        /*00d0*/ 	.byte	0x04, 0x1c
        /*00d2*/ 	.short	(.L_37 - .L_36)


	//   ....[0]....
.L_36:
        /*00d4*/ 	.word	0x00000550


	//----- nvinfo : EIATTR_REQNTID
	.align		4
.L_37:
        /*00d8*/ 	.byte	0x04, 0x10
        /*00da*/ 	.short	(.L_39 - .L_38)
.L_38:
        /*00dc*/ 	.word	0x00000080
        /*00e0*/ 	.word	0x00000001
        /*00e4*/ 	.word	0x00000001


	//----- nvinfo : EIATTR_CBANK_PARAM_SIZE
	.align		4
.L_39:
        /*00e8*/ 	.byte	0x03, 0x19
        /*00ea*/ 	.short	0x005c


	//----- nvinfo : EIATTR_PARAM_CBANK
	.align		4
        /*00ec*/ 	.byte	0x04, 0x0a
        /*00ee*/ 	.short	(.L_41 - .L_40)
	.align		4
.L_40:
        /*00f0*/ 	.word	index@(.nv.constant0.triton_poi_fused__native_batch_norm_legit_no_training_add_convolution_native_batch_norm_backward_relu_57)
        /*00f4*/ 	.short	0x0210
        /*00f6*/ 	.short	0x005c


	//----- nvinfo : EIATTR_SW_WAR
	.align		4
.L_41:
        /*00f8*/ 	.byte	0x04, 0x36
        /*00fa*/ 	.short	(.L_43 - .L_42)
.L_42:
        /*00fc*/ 	.word	0x00000008
.L_43:


//--------------------- .nv.callgraph             --------------------------
	.section	.nv.callgraph,"",@"SHT_CUDA_CALLGRAPH"
	.align	4
	.sectionentsize	8
	.align		4
        /*0000*/ 	.word	0x00000000
	.align		4
        /*0004*/ 	.word	0xffffffff
	.align		4
        /*0008*/ 	.word	0x00000000
	.align		4
        /*000c*/ 	.word	0xfffffffe
	.align		4
        /*0010*/ 	.word	0x00000000
	.align		4
        /*0014*/ 	.word	0xfffffffd
	.align		4
        /*0018*/ 	.word	0x00000000
	.align		4
        /*001c*/ 	.word	0xfffffffc


//--------------------- .nv.constant4             --------------------------
	.section	.nv.constant4,"a",@progbits
	.align	8
	.align		8
.nv.constant4:
        /*0000*/ 	.dword	_$_str
	.align		8
        /*0008*/ 	.dword	_$_str_$_2


//--------------------- .text.triton_poi_fused__native_batch_norm_legit_no_training_add_convolution_native_batch_norm_backward_relu_57 --------------------------
	.section	.text.triton_poi_fused__native_batch_norm_legit_no_training_add_convolution_native_batch_norm_backward_relu_57,"ax",@progbits
	.align	128
        .global         triton_poi_fused__native_batch_norm_legit_no_training_add_convolution_native_batch_norm_backward_relu_57
        .type           triton_poi_fused__native_batch_norm_legit_no_training_add_convolution_native_batch_norm_backward_relu_57,@function
        .size           triton_poi_fused__native_batch_norm_legit_no_training_add_convolution_native_batch_norm_backward_relu_57,(.L_x_1 - triton_poi_fused__native_batch_norm_legit_no_training_add_convolution_native_batch_norm_backward_relu_57)
        .other          triton_poi_fused__native_batch_norm_legit_no_training_add_convolution_native_batch_norm_backward_relu_57,@"STO_CUDA_ENTRY STV_DEFAULT"
triton_poi_fused__native_batch_norm_legit_no_training_add_convolution_native_batch_norm_backward_relu_57:
.text.triton_poi_fused__native_batch_norm_legit_no_training_add_convolution_native_batch_norm_backward_relu_57:
[----:B------:R-:W-:Y:S01]  /*0000*/  LDC R1, c[0x0][0x28] ;  /* 0x00000a00ff017b82 */ /* 0x000fe20000000800 */
[----:B------:R-:W1:Y:S07]  /*0010*/  S2R R0, SR_TID.X ;  /* 0x0000000000007919 */ /* 0x000e6e0000002100 */
[----:B------:R-:W2:Y:S01]  /*0020*/  LDC.64 R2, c[0x0][0x240] ;  /* 0x00009000ff027b82 */ /* 0x000ea20000000a00 */
[----:B------:R-:W-:Y:S01]  /*0030*/  ULDC.64 UR4, c[0x0][0x208] ;  /* 0x0000820000047ab9 */ /* 0x000fe20000000a00 */
[----:B------:R-:W3:Y:S06]  /*0040*/  S2R R7, SR_CTAID.X ;  /* 0x0000000000077919 */ /* 0x000eec0000002500 */
[----:B------:R-:W4:Y:S08]  /*0050*/  LDC.64 R8, c[0x0][0x228] ;  /* 0x00008a00ff087b82 */ /* 0x000f300000000a00 */
[----:B------:R-:W5:Y:S08]  /*0060*/  LDC.64 R10, c[0x0][0x230] ;  /* 0x00008c00ff0a7b82 */ /* 0x000f700000000a00 */
[----:B------:R-:W5:Y:S01]  /*0070*/  LDC.64 R12, c[0x0][0x218] ;  /* 0x00008600ff0c7b82 */ /* 0x000f620000000a00 */
[----:B-1----:R-:W-:-:S07]  /*0080*/  SHF.L.U32 R0, R0, 0x1, RZ ;  /* 0x0000000100007819 */ /* 0x002fce00000006ff */
[----:B------:R-:W1:Y:S01]  /*0090*/  LDC.64 R20, c[0x0][0x238] ;  /* 0x00008e00ff147b82 */ /* 0x000e620000000a00 */
[----:B---3--:R-:W-:Y:S02]  /*00a0*/  SHF.R.S32.HI R5, RZ, 0x17, R7 ;  /* 0x00000017ff057819 */ /* 0x008fe40000011407 */
[----:B------:R-:W-:Y:S02]  /*00b0*/  LOP3.LUT R0, R0, 0xfe, RZ, 0xc0, !PT ;  /* 0x000000fe00007812 */ /* 0x000fe400078ec0ff */
[----:B------:R-:W-:-:S03]  /*00c0*/  SGXT R5, R5, 0x1 ;  /* 0x000000010505781a */ /* 0x000fc60000000200 */
[----:B------:R-:W3:Y:S01]  /*00d0*/  LDC.64 R16, c[0x0][0x248] ;  /* 0x00009200ff107b82 */ /* 0x000ee20000000a00 */
[----:B------:R-:W-:-:S04]  /*00e0*/  LEA R0, R7, R0, 0x8 ;  /* 0x0000000007007211 */ /* 0x000fc800078e40ff */
[----:B------:R-:W-:-:S03]  /*00f0*/  LEA.HI R5, R5, R0, RZ, 0x2 ;  /* 0x0000000005057211 */ /* 0x000fc600078f10ff */
[----:B------:R-:W1:Y:S01]  /*0100*/  LDC.64 R6, c[0x0][0x220] ;  /* 0x00008800ff067b82 */ /* 0x000e620000000a00 */
[----:B------:R-:W-:-:S04]  /*0110*/  LOP3.LUT R5, R5, 0xfffffffc, RZ, 0xc0, !PT ;  /* 0xfffffffc05057812 */ /* 0x000fc800078ec0ff */
[----:B------:R-:W-:-:S03]  /*0120*/  IADD3 R23, R0, -R5, RZ ;  /* 0x8000000500177210 */ /* 0x000fc60007ffe0ff */
[----:B------:R-:W3:Y:S02]  /*0130*/  LDC.64 R4, c[0x0][0x210] ;  /* 0x00008400ff047b82 */ /* 0x000ee40000000a00 */
[----:B--2---:R-:W-:-:S06]  /*0140*/  IMAD.WIDE R2, R23, 0x4, R2 ;  /* 0x0000000417027825 */ /* 0x004fcc00078e0202 */
[----:B------:R-:W2:Y:S01]  /*0150*/  LDG.E.EL.64 R2, desc[UR4][R2.64] ;  /* 0x0000000402027981 */ /* 0x000ea2000c2e1b00 */
[C---:B----4-:R-:W-:Y:S01]  /*0160*/  IMAD.WIDE R8, R23.reuse, 0x4, R8 ;  /* 0x0000000417087825 */ /* 0x050fe200078e0208 */
[----:B------:R-:W4:Y:S03]  /*0170*/  LDC.64 R18, c[0x0][0x250] ;  /* 0x00009400ff127b82 */ /* 0x000f260000000a00 */
[C---:B-----5:R-:W-:Y:S02]  /*0180*/  IMAD.WIDE R10, R0.reuse, 0x4, R10 ;  /* 0x00000004000a7825 */ /* 0x060fe400078e020a */
[----:B------:R-:W5:Y:S02]  /*0190*/  LDG.E.EL.64 R8, desc[UR4][R8.64] ;  /* 0x0000000408087981 */ /* 0x000f64000c2e1b00 */
[----:B01----:R-:W-:Y:S02]  /*01a0*/  IMAD.WIDE R6, R0, 0x4, R6 ;  /* 0x0000000400067825 */ /* 0x003fe400078e0206 */
[----:B------:R-:W5:Y:S02]  /*01b0*/  LDG.E.64 R10, desc[UR4][R10.64] ;  /* 0x000000040a0a7981 */ /* 0x000f64000c1e1b00 */
[----:B------:R-:W-:-:S02]  /*01c0*/  IMAD.WIDE R14, R23, 0x4, R12 ;  /* 0x00000004170e7825 */ /* 0x000fc400078e020c */
[----:B------:R-:W5:Y:S02]  /*01d0*/  LDG.E.64 R6, desc[UR4][R6.64] ;  /* 0x0000000406067981 */ /* 0x000f64000c1e1b00 */
[----:B---3--:R-:W-:Y:S02]  /*01e0*/  IMAD.WIDE R4, R0, 0x4, R4 ;  /* 0x0000000400047825 */ /* 0x008fe400078e0204 */
[----:B------:R-:W3:Y:S04]  /*01f0*/  LDG.E.EL.64 R14, desc[UR4][R14.64] ;  /* 0x000000040e0e7981 */ /* 0x000ee8000c2e1b00 */
[----:B------:R-:W3:Y:S01]  /*0200*/  LDG.E.64 R12, desc[UR4][R4.64] ;  /* 0x00000004040c7981 */ /* 0x000ee2000c1e1b00 */
[----:B------:R-:W-:-:S04]  /*0210*/  IMAD.WIDE R20, R23, 0x4, R20 ;  /* 0x0000000417147825 */ /* 0x000fc800078e0214 */
[C---:B------:R-:W-:Y:S02]  /*0220*/  IMAD.WIDE R24, R23.reuse, 0x4, R16 ;  /* 0x0000000417187825 */ /* 0x040fe400078e0210 */
[----:B------:R-:W3:Y:S02]  /*0230*/  LDG.E.EL.64 R20, desc[UR4][R20.64] ;  /* 0x0000000414147981 */ /* 0x000ee4000c2e1b00 */
[----:B----4-:R-:W-:Y:S02]  /*0240*/  IMAD.WIDE R16, R23, 0x4, R18 ;  /* 0x0000000417107825 */ /* 0x010fe400078e0212 */
[----:B------:R0:W4:Y:S04]  /*0250*/  LDG.E.EL.64 R18, desc[UR4][R24.64] ;  /* 0x0000000418127981 */ /* 0x000128000c2e1b00 */
[----:B------:R-:W4:Y:S01]  /*0260*/  LDG.E.EL.64 R16, desc[UR4][R16.64] ;  /* 0x0000000410107981 */ /* 0x000f22000c2e1b00 */
[----:B0-----:R-:W-:Y:S01]  /*0270*/  HFMA2.MMA R24, -RZ, RZ, 1.625, 0 ;  /* 0x3e800000ff187435 */ /* 0x001fe200000001ff */
[----:B--2---:R-:W-:Y:S01]  /*0280*/  FADD R22, R2, 9.9999997473787516356e-06 ;  /* 0x3727c5ac02167421 */ /* 0x004fe20000000000 */
[----:B------:R-:W-:-:S03]  /*0290*/  FADD R3, R3, 9.9999997473787516356e-06 ;  /* 0x3727c5ac03037421 */ /* 0x000fc60000000000 */
[----:B------:R-:W0:Y:S08]  /*02a0*/  MUFU.SQRT R2, R22 ;  /* 0x0000001600027308 */ /* 0x000e300000002000 */
[----:B------:R-:W1:Y:S01]  /*02b0*/  MUFU.SQRT R23, R3 ;  /* 0x0000000300177308 */ /* 0x000e620000002000 */
[C---:B0-----:R-:W-:Y:S02]  /*02c0*/  FSETP.GT.AND P0, PT, R2.reuse, 8.50705917302346158658e+37, PT ;  /* 0x7e8000000200780b */ /* 0x041fe40003f04000 */
[----:B------:R-:W-:-:S02]  /*02d0*/  FSETP.GEU.AND P2, PT, R2, 1.175494350822287508e-38, PT ;  /* 0x008000000200780b */ /* 0x000fc40003f4e000 */
[C---:B-1----:R-:W-:Y:S02]  /*02e0*/  FSETP.GT.AND P1, PT, R23.reuse, 8.50705917302346158658e+37, PT ;  /* 0x7e8000001700780b */ /* 0x042fe40003f24000 */
[----:B------:R-:W-:-:S07]  /*02f0*/  FSETP.GEU.AND P3, PT, R23, 1.175494350822287508e-38, PT ;  /* 0x008000001700780b */ /* 0x000fce0003f6e000 */
[----:B------:R-:W-:-:S04]  /*0300*/  @P0 FMUL R2, R2, 0.25 ;  /* 0x3e80000002020820 */ /* 0x000fc80000400000 */
[----:B------:R-:W-:Y:S01]  /*0310*/  @!P2 FMUL R2, R2, 16777216 ;  /* 0x4b8000000202a820 */ /* 0x000fe20000400000 */
[----:B------:R-:W-:Y:S01]  /*0320*/  @P1 FMUL R23, R23, 0.25 ;  /* 0x3e80000017171820 */ /* 0x000fe20000400000 */
[----:B-----5:R-:W-:-:S03]  /*0330*/  FADD R22, R7, R9 ;  /* 0x0000000907167221 */ /* 0x020fc60000000000 */
[----:B------:R-:W-:Y:S01]  /*0340*/  @!P3 FMUL R23, R23, 16777216 ;  /* 0x4b8000001717b820 */ /* 0x000fe20000400000 */
[----:B------:R-:W-:Y:S01]  /*0350*/  FADD R7, R6, R8 ;  /* 0x0000000806077221 */ /* 0x000fe20000000000 */
[----:B------:R-:W0:Y:S01]  /*0360*/  MUFU.RCP R2, R2 ;  /* 0x0000000200027308 */ /* 0x000e220000001000 */
[----:B------:R-:W-:-:S07]  /*0370*/  FADD R22, R11, R22 ;  /* 0x000000160b167221 */ /* 0x000fce0000000000 */
[----:B------:R-:W1:Y:S01]  /*0380*/  MUFU.RCP R3, R23 ;  /* 0x0000001700037308 */ /* 0x000e620000001000 */
[----:B------:R-:W-:Y:S01]  /*0390*/  FADD R25, R10, R7 ;  /* 0x000000070a197221 */ /* 0x000fe20000000000 */
[----:B---3--:R-:W-:Y:S01]  /*03a0*/  FADD R7, R13, R15 ;  /* 0x0000000f0d077221 */ /* 0x008fe20000000000 */
[----:B------:R-:W-:Y:S01]  /*03b0*/  FSEL R13, R24, 1, P0 ;  /* 0x3f800000180d7808 */ /* 0x000fe20000000000 */
[----:B------:R-:W-:Y:S01]  /*03c0*/  FADD R6, R12, R14 ;  /* 0x0000000e0c067221 */ /* 0x000fe20000000000 */
[----:B------:R-:W-:Y:S01]  /*03d0*/  FSEL R24, R24, 1, P1 ;  /* 0x3f80000018187808 */ /* 0x000fe20000800000 */
[----:B------:R-:W2:Y:S01]  /*03e0*/  LDC.64 R10, c[0x0][0x258] ;  /* 0x00009600ff0a7b82 */ /* 0x000ea20000000a00 */
[----:B------:R-:W-:Y:S01]  /*03f0*/  FADD R7, R7, R22 ;  /* 0x0000001607077221 */ /* 0x000fe20000000000 */
[----:B------:R-:W-:Y:S01]  /*0400*/  @!P2 FMUL R13, R13, 16777216 ;  /* 0x4b8000000d0da820 */ /* 0x000fe20000400000 */
[----:B------:R-:W-:Y:S01]  /*0410*/  FADD R6, R6, R25 ;  /* 0x0000001906067221 */ /* 0x000fe20000000000 */
[----:B------:R-:W-:-:S04]  /*0420*/  @!P3 FMUL R24, R24, 16777216 ;  /* 0x4b8000001818b820 */ /* 0x000fc80000400000 */
[----:B------:R-:W3:Y:S01]  /*0430*/  LDC.64 R8, c[0x0][0x260] ;  /* 0x00009800ff087b82 */ /* 0x000ee20000000a00 */
[----:B0-----:R-:W-:Y:S01]  /*0440*/  FMUL R13, R2, R13 ;  /* 0x0000000d020d7220 */ /* 0x001fe20000400000 */
[----:B-1----:R-:W-:Y:S01]  /*0450*/  FMUL R24, R3, R24 ;  /* 0x0000001803187220 */ /* 0x002fe20000400000 */
[----:B------:R-:W-:Y:S01]  /*0460*/  FADD R20, -R20, R6 ;  /* 0x0000000614147221 */ /* 0x000fe20000000100 */
[----:B------:R-:W-:-:S03]  /*0470*/  FADD R21, -R21, R7 ;  /* 0x0000000715157221 */ /* 0x000fc60000000100 */
[----:B------:R-:W-:Y:S01]  /*0480*/  FMUL R13, R20, R13 ;  /* 0x0000000d140d7220 */ /* 0x000fe20000400000 */
[----:B------:R-:W-:-:S03]  /*0490*/  FMUL R24, R21, R24 ;  /* 0x0000001815187220 */ /* 0x000fc60000400000 */
[----:B----4-:R-:W-:Y:S01]  /*04a0*/  FFMA R13, R18, R13, R16 ;  /* 0x0000000d120d7223 */ /* 0x010fe20000000010 */
[----:B------:R-:W-:-:S04]  /*04b0*/  FFMA R17, R19, R24, R17 ;  /* 0x0000001813117223 */ /* 0x000fc80000000011 */
[----:B------:R-:W-:Y:S02]  /*04c0*/  FSETP.GEU.AND P0, PT, R13, RZ, PT ;  /* 0x000000ff0d00720b */ /* 0x000fe40003f0e000 */
[----:B------:R-:W-:Y:S01]  /*04d0*/  FSETP.GEU.AND P1, PT, R17, RZ, PT ;  /* 0x000000ff1100720b */ /* 0x000fe20003f2e000 */
[C---:B--2---:R-:W-:Y:S01]  /*04e0*/  IMAD.WIDE R10, R0.reuse, 0x4, R10 ;  /* 0x00000004000a7825 */ /* 0x044fe200078e020a */
[----:B------:R-:W-:Y:S02]  /*04f0*/  FSEL R16, R13, RZ, P0 ;  /* 0x000000ff0d107208 */ /* 0x000fe40000000000 */
[----:B------:R-:W-:Y:S01]  /*0500*/  FSEL R17, R17, RZ, P1 ;  /* 0x000000ff11117208 */ /* 0x000fe20000800000 */
[----:B---3--:R-:W-:Y:S01]  /*0510*/  IMAD.WIDE R8, R0, 0x4, R8 ;  /* 0x0000000400087825 */ /* 0x008fe200078e0208 */
[----:B------:R-:W-:Y:S04]  /*0520*/  STG.E.64 desc[UR4][R4.64], R6 ;  /* 0x0000000604007986 */ /* 0x000fe8000c101b04 */
[----:B------:R-:W-:Y:S04]  /*0530*/  STG.E.64 desc[UR4][R10.64], R16 ;  /* 0x000000100a007986 */ /* 0x000fe8000c101b04 */
[----:B------:R-:W-:Y:S01]  /*0540*/  STG.E.64 desc[UR4][R8.64], R20 ;  /* 0x0000001408007986 */ /* 0x000fe2000c101b04 */
[----:B------:R-:W-:Y:S05]  /*0550*/  EXIT ;  /* 0x000000000000794d */ /* 0x000fea0003800000 */
.L_x_0:
[----:B------:R-:W-:-:S00]  /*0560*/  BRA `(.L_x_0) ;  /* 0xfffffffc00fc7947 */ /* 0x000fc0000383ffff */
[----:B------:R-:W-:-:S00]  /*0570*/  NOP ;  /* 0x0000000000007918 */ /* 0x000fc00000000000 */
        /* <DEDUP_REMOVED lines=8> */
.L_x_1:


//--------------------- .nv.global.init           --------------------------
	.section	.nv.global.init,"aw",@progbits
.nv.global.init:
	.type		_$_str,@object
	.size		_$_str,(_$_str_$_2 - _$_str)
_$_str:
        /*0000*/ 	.byte	0x5f, 0x5f, 0x43, 0x55, 0x44, 0x41, 0x5f, 0x46, 0x54, 0x5a, 0x00
	.type		_$_str_$_2,@object
	.size		_$_str_$_2,(.L_1 - _$_str_$_2)
_$_str_$_2:
        /*000b*/ 	.byte	0x5f, 0x5f, 0x43, 0x55, 0x44, 0x41, 0x5f, 0x50, 0x52, 0x45, 0x43, 0x5f, 0x53, 0x51, 0x52, 0x54
        /*001b*/ 	.byte	0x00
.L_1:


//--------------------- .nv.constant0.triton_poi_fused__native_batch_norm_legit_no_training_add_convolution_native_batch_norm_backward_relu_57 --------------------------
	.section	.nv.constant0.triton_poi_fused__native_batch_norm_legit_no_training_add_convolution_native_batch_norm_backward_relu_57,"a",@progbits
	.sectionflags	@""
	.align	4
.nv.constant0.triton_poi_fused__native_batch_norm_legit_no_training_add_convolution_native_batch_norm_backward_relu_57:
	.zero		620
